	.headerflags	@"EF_CUDA_TEXMODE_UNIFIED EF_CUDA_64BIT_ADDRESS EF_CUDA_ACCELERATORS EF_CUDA_SM90 EF_CUDA_VIRTUAL_SM(EF_CUDA_SM90)"
	.elftype	@"ET_EXEC"


//--------------------- .nv.info                  --------------------------
	.section	.nv.info,"",@"SHT_CUDA_INFO"
	.align	4


	//----- nvinfo : EIATTR_REGCOUNT
	.align		4
        /*0000*/ 	.byte	0x04, 0x2f
        /*0002*/ 	.short	(.L_3 - .L_2)
	.align		4
.L_2:
        /*0004*/ 	.word	index@(triton_poi_fused__native_batch_norm_legit_no_training_convolution_relu_38)
        /*0008*/ 	.word	0x00000016


	//----- nvinfo : EIATTR_MIN_STACK_SIZE
	.align		4
.L_3:
        /*000c*/ 	.byte	0x04, 0x12
        /*000e*/ 	.short	(.L_5 - .L_4)
	.align		4
.L_4:
        /*0010*/ 	.word	index@(triton_poi_fused__native_batch_norm_legit_no_training_convolution_relu_38)
        /*0014*/ 	.word	0x00000000


	//----- nvinfo : EIATTR_FRAME_SIZE
	.align		4
.L_5:
        /*0018*/ 	.byte	0x04, 0x11
        /*001a*/ 	.short	(.L_7 - .L_6)
	.align		4
.L_6:
        /*001c*/ 	.word	index@(triton_poi_fused__native_batch_norm_legit_no_training_convolution_relu_38)
        /*0020*/ 	.word	0x00000000


	//----- nvinfo : EIATTR_MIN_STACK_SIZE
	.align		4
.L_7:
        /*0024*/ 	.byte	0x04, 0x12
        /*0026*/ 	.short	(.L_9 - .L_8)
	.align		4
.L_8:
        /*0028*/ 	.word	index@(triton_poi_fused__native_batch_norm_legit_no_training_convolution_relu_38)
        /*002c*/ 	.word	0x00000000
.L_9:


//--------------------- .nv.info.triton_poi_fused__native_batch_norm_legit_no_training_convolution_relu_38 --------------------------
	.section	.nv.info.triton_poi_fused__native_batch_norm_legit_no_training_convolution_relu_38,"",@"SHT_CUDA_INFO"
	.sectionflags	@""
	.align	4


	//----- nvinfo : EIATTR_CUDA_API_VERSION
	.align		4
        /*0000*/ 	.byte	0x04, 0x37
        /*0002*/ 	.short	(.L_11 - .L_10)
.L_10:
        /*0004*/ 	.word	0x0000007c


	//----- nvinfo : EIATTR_KPARAM_INFO
	.align		4
.L_11:
        /*0008*/ 	.byte	0x04, 0x17
        /*000a*/ 	.short	(.L_13 - .L_12)
.L_12:
        /*000c*/ 	.word	0x00000000
        /*0010*/ 	.short	0x0007
        /*0012*/ 	.short	0x0038
        /*0014*/ 	.byte	0x00, 0xf0, 0x11, 0x00


	//----- nvinfo : EIATTR_KPARAM_INFO
	.align		4
.L_13:
        /*0018*/ 	.byte	0x04, 0x17
        /*001a*/ 	.short	(.L_15 - .L_14)
.L_14:
        /*001c*/ 	.word	0x00000000
        /*0020*/ 	.short	0x0006
        /*0022*/ 	.short	0x0030
        /*0024*/ 	.byte	0x00, 0xf4, 0x21, 0x00


	//----- nvinfo : EIATTR_KPARAM_INFO
	.align		4
.L_15:
        /*0028*/ 	.byte	0x04, 0x17
        /*002a*/ 	.short	(.L_17 - .L_16)
.L_16:
        /*002c*/ 	.word	0x00000000
        /*0030*/ 	.short	0x0005
        /*0032*/ 	.short	0x0028
        /*0034*/ 	.byte	0x00, 0xf4, 0x21, 0x00


	//----- nvinfo : EIATTR_KPARAM_INFO
	.align		4
.L_17:
        /*0038*/ 	.byte	0x04, 0x17
        /*003a*/ 	.short	(.L_19 - .L_18)
.L_18:
        /*003c*/ 	.word	0x00000000
        /*0040*/ 	.short	0x0004
        /*0042*/ 	.short	0x0020
        /*0044*/ 	.byte	0x00, 0xf4, 0x21, 0x00


	//----- nvinfo : EIATTR_KPARAM_INFO
	.align		4
.L_19:
        /*0048*/ 	.byte	0x04, 0x17
        /*004a*/ 	.short	(.L_21 - .L_20)
.L_20:
        /*004c*/ 	.word	0x00000000
        /*0050*/ 	.short	0x0003
        /*0052*/ 	.short	0x0018
        /*0054*/ 	.byte	0x00, 0xf4, 0x21, 0x00


	//----- nvinfo : EIATTR_KPARAM_INFO
	.align		4
.L_21:
        /*0058*/ 	.byte	0x04, 0x17
        /*005a*/ 	.short	(.L_23 - .L_22)
.L_22:
        /*005c*/ 	.word	0x00000000
        /*0060*/ 	.short	0x0002
        /*0062*/ 	.short	0x0010
        /*0064*/ 	.byte	0x00, 0xf4, 0x21, 0x00


	//----- nvinfo : EIATTR_KPARAM_INFO
	.align		4
.L_23:
        /*0068*/ 	.byte	0x04, 0x17
        /*006a*/ 	.short	(.L_25 - .L_24)
.L_24:
        /*006c*/ 	.word	0x00000000
        /*0070*/ 	.short	0x0001
        /*0072*/ 	.short	0x0008
        /*0074*/ 	.byte	0x00, 0xf4, 0x21, 0x00


	//----- nvinfo : EIATTR_KPARAM_INFO
	.align		4
.L_25:
        /*0078*/ 	.byte	0x04, 0x17
        /*007a*/ 	.short	(.L_27 - .L_26)
.L_26:
        /*007c*/ 	.word	0x00000000
        /*0080*/ 	.short	0x0000
        /*0082*/ 	.short	0x0000
        /*0084*/ 	.byte	0x00, 0xf4, 0x21, 0x00


	//----- nvinfo : EIATTR_SPARSE_MMA_MASK
	.align		4
.L_27:
        /*0088*/ 	.byte	0x03, 0x50
        /*008a*/ 	.short	0x0000


	//----- nvinfo : EIATTR_MAXREG_COUNT
	.align		4
        /*008c*/ 	.byte	0x03, 0x1b
        /*008e*/ 	.short	0x00ff


	//----- nvinfo : EIATTR_EXIT_INSTR_OFFSETS
	.align		4
        /*0090*/ 	.byte	0x04, 0x1c
        /*0092*/ 	.short	(.L_29 - .L_28)


	//   ....[0]....
.L_28:
        /*0094*/ 	.word	0x00000430


	//----- nvinfo : EIATTR_REQNTID
	.align		4
.L_29:
        /*0098*/ 	.byte	0x04, 0x10
        /*009a*/ 	.short	(.L_31 - .L_30)
.L_30:
        /*009c*/ 	.word	0x00000080
        /*00a0*/ 	.word	0x00000001
        /*00a4*/ 	.word	0x00000001


	//----- nvinfo : EIATTR_CBANK_PARAM_SIZE
	.align		4
.L_31:
        /*00a8*/ 	.byte	0x03, 0x19
        /*00aa*/ 	.short	0x003c


	//----- nvinfo : EIATTR_PARAM_CBANK
	.align		4
        /*00ac*/ 	.byte	0x04, 0x0a
        /*00ae*/ 	.short	(.L_33 - .L_32)
	.align		4
.L_32:
        /*00b0*/ 	.word	index@(.nv.constant0.triton_poi_fused__native_batch_norm_legit_no_training_convolution_relu_38)
        /*00b4*/ 	.short	0x0210
        /*00b6*/ 	.short	0x003c


	//----- nvinfo : EIATTR_SW_WAR
	.align		4
.L_33:
        /*00b8*/ 	.byte	0x04, 0x36
        /*00ba*/ 	.short	(.L_35 - .L_34)
.L_34:
        /*00bc*/ 	.word	0x00000008
.L_35:


//--------------------- .nv.callgraph             --------------------------
	.section	.nv.callgraph,"",@"SHT_CUDA_CALLGRAPH"
	.align	4
	.sectionentsize	8
	.align		4
        /*0000*/ 	.word	0x00000000
	.align		4
        /*0004*/ 	.word	0xffffffff
	.align		4
        /*0008*/ 	.word	0x00000000
	.align		4
        /*000c*/ 	.word	0xfffffffe
	.align		4
        /*0010*/ 	.word	0x00000000
	.align		4
        /*0014*/ 	.word	0xfffffffd
	.align		4
        /*0018*/ 	.word	0x00000000
	.align		4
        /*001c*/ 	.word	0xfffffffc


//--------------------- .nv.constant4             --------------------------
	.section	.nv.constant4,"a",@progbits
	.align	8
	.align		8
.nv.constant4:
        /*0000*/ 	.dword	_$_str
	.align		8
        /*0008*/ 	.dword	_$_str_$_2


//--------------------- .text.triton_poi_fused__native_batch_norm_legit_no_training_convolution_relu_38 --------------------------
	.section	.text.triton_poi_fused__native_batch_norm_legit_no_training_convolution_relu_38,"ax",@progbits
	.align	128
        .global         triton_poi_fused__native_batch_norm_legit_no_training_convolution_relu_38
        .type           triton_poi_fused__native_batch_norm_legit_no_training_convolution_relu_38,@function
        .size           triton_poi_fused__native_batch_norm_legit_no_training_convolution_relu_38,(.L_x_1 - triton_poi_fused__native_batch_norm_legit_no_training_convolution_relu_38)
        .other          triton_poi_fused__native_batch_norm_legit_no_training_convolution_relu_38,@"STO_CUDA_ENTRY STV_DEFAULT"
triton_poi_fused__native_batch_norm_legit_no_training_convolution_relu_38:
.text.triton_poi_fused__native_batch_norm_legit_no_training_convolution_relu_38:
[----:B------:R-:W-:Y:S01]  /*0000*/  LDC R1, c[0x0][0x28] ;  /* 0x00000a00ff017b82 */ /* 0x000fe20000000800 */
[----:B------:R-:W1:Y:S07]  /*0010*/  S2R R0, SR_TID.X ;  /* 0x0000000000007919 */ /* 0x000e6e0000002100 */
[----:B------:R-:W2:Y:S01]  /*0020*/  LDC.64 R6, c[0x0][0x228] ;  /* 0x00008a00ff067b82 */ /* 0x000ea20000000a00 */
[----:B------:R-:W-:Y:S01]  /*0030*/  ULDC.64 UR4, c[0x0][0x208] ;  /* 0x0000820000047ab9 */ /* 0x000fe20000000a00 */
[----:B------:R-:W3:Y:S06]  /*0040*/  S2R R5, SR_CTAID.X ;  /* 0x0000000000057919 */ /* 0x000eec0000002500 */
[----:B------:R-:W4:Y:S08]  /*0050*/  LDC.64 R12, c[0x0][0x218] ;  /* 0x00008600ff0c7b82 */ /* 0x000f300000000a00 */
[----:B------:R-:W5:Y:S08]  /*0060*/  LDC.64 R14, c[0x0][0x220] ;  /* 0x00008800ff0e7b82 */ /* 0x000f700000000a00 */
[----:B------:R-:W5:Y:S01]  /*0070*/  LDC.64 R10, c[0x0][0x238] ;  /* 0x00008e00ff0a7b82 */ /* 0x000f620000000a00 */
[----:B-1----:R-:W-:-:S07]  /*0080*/  SHF.L.U32 R0, R0, 0x1, RZ ;  /* 0x0000000100007819 */ /* 0x002fce00000006ff */
[----:B------:R-:W1:Y:S01]  /*0090*/  LDC.64 R16, c[0x0][0x230] ;  /* 0x00008c00ff107b82 */ /* 0x000e620000000a00 */
[----:B---3--:R-:W-:Y:S02]  /*00a0*/  SHF.R.S32.HI R3, RZ, 0x17, R5 ;  /* 0x00000017ff037819 */ /* 0x008fe40000011405 */
[----:B------:R-:W-:Y:S02]  /*00b0*/  LOP3.LUT R0, R0, 0xfe, RZ, 0xc0, !PT ;  /* 0x000000fe00007812 */ /* 0x000fe400078ec0ff */
[----:B------:R-:W-:Y:S02]  /*00c0*/  SGXT R3, R3, 0x1 ;  /* 0x000000010303781a */ /* 0x000fe40000000200 */
[----:B------:R-:W-:-:S04]  /*00d0*/  LEA R0, R5, R0, 0x8 ;  /* 0x0000000005007211 */ /* 0x000fc800078e40ff */
[----:B------:R-:W-:-:S04]  /*00e0*/  LEA.HI R3, R3, R0, RZ, 0x6 ;  /* 0x0000000003037211 */ /* 0x000fc800078f30ff */
[----:B------:R-:W-:-:S04]  /*00f0*/  LOP3.LUT R3, R3, 0xffffffc0, RZ, 0xc0, !PT ;  /* 0xffffffc003037812 */ /* 0x000fc800078ec0ff */
[----:B------:R-:W-:Y:S02]  /*0100*/  IADD3 R8, R0, -R3, RZ ;  /* 0x8000000300087210 */ /* 0x000fe40007ffe0ff */
[----:B------:R-:W3:Y:S03]  /*0110*/  LDC.64 R2, c[0x0][0x210] ;  /* 0x00008400ff027b82 */ /* 0x000ee60000000a00 */
[----:B--2---:R-:W-:-:S06]  /*0120*/  IMAD.WIDE R6, R8, 0x4, R6 ;  /* 0x0000000408067825 */ /* 0x004fcc00078e0206 */
[----:B------:R-:W2:Y:S01]  /*0130*/  LDG.E.EL.64 R6, desc[UR4][R6.64] ;  /* 0x0000000406067981 */ /* 0x000ea2000c2e1b00 */
[----:B----4-:R-:W-:-:S04]  /*0140*/  IMAD.WIDE R12, R8, 0x4, R12 ;  /* 0x00000004080c7825 */ /* 0x010fc800078e020c */
[C---:B-----5:R-:W-:Y:S02]  /*0150*/  IMAD.WIDE R14, R8.reuse, 0x4, R14 ;  /* 0x00000004080e7825 */ /* 0x060fe400078e020e */
[----:B------:R-:W4:Y:S02]  /*0160*/  LDG.E.EL.64 R12, desc[UR4][R12.64] ;  /* 0x000000040c0c7981 */ /* 0x000f24000c2e1b00 */
[----:B0-----:R-:W-:Y:S02]  /*0170*/  IMAD.WIDE R10, R8, 0x4, R10 ;  /* 0x00000004080a7825 */ /* 0x001fe400078e020a */
[----:B------:R-:W5:Y:S02]  /*0180*/  LDG.E.EL.64 R14, desc[UR4][R14.64] ;  /* 0x000000040e0e7981 */ /* 0x000f64000c2e1b00 */
[----:B---3--:R-:W-:Y:S02]  /*0190*/  IMAD.WIDE R2, R0, 0x4, R2 ;  /* 0x0000000400027825 */ /* 0x008fe400078e0202 */
[----:B------:R-:W3:Y:S04]  /*01a0*/  LDG.E.EL.64 R10, desc[UR4][R10.64] ;  /* 0x000000040a0a7981 */ /* 0x000ee8000c2e1b00 */
[----:B------:R-:W4:Y:S01]  /*01b0*/  LDG.E.64 R4, desc[UR4][R2.64] ;  /* 0x0000000402047981 */ /* 0x000f22000c1e1b00 */
[----:B-1----:R-:W-:-:S05]  /*01c0*/  IMAD.WIDE R16, R8, 0x4, R16 ;  /* 0x0000000408107825 */ /* 0x002fca00078e0210 */
[----:B------:R0:W3:Y:S02]  /*01d0*/  LDG.E.EL.64 R8, desc[UR4][R16.64] ;  /* 0x0000000410087981 */ /* 0x0000e4000c2e1b00 */
[----:B0-----:R-:W-:Y:S01]  /*01e0*/  HFMA2.MMA R16, -RZ, RZ, 1.625, 0 ;  /* 0x3e800000ff107435 */ /* 0x001fe200000001ff */
[----:B--2---:R-:W-:Y:S01]  /*01f0*/  FADD R6, R6, 9.9999997473787516356e-06 ;  /* 0x3727c5ac06067421 */ /* 0x004fe20000000000 */
[----:B------:R-:W-:-:S03]  /*0200*/  FADD R7, R7, 9.9999997473787516356e-06 ;  /* 0x3727c5ac07077421 */ /* 0x000fc60000000000 */
[----:B------:R-:W0:Y:S08]  /*0210*/  MUFU.SQRT R18, R6 ;  /* 0x0000000600127308 */ /* 0x000e300000002000 */
[----:B------:R1:W2:Y:S01]  /*0220*/  MUFU.SQRT R19, R7 ;  /* 0x0000000700137308 */ /* 0x0002a20000002000 */
[C---:B0-----:R-:W-:Y:S02]  /*0230*/  FSETP.GT.AND P0, PT, R18.reuse, 8.50705917302346158658e+37, PT ;  /* 0x7e8000001200780b */ /* 0x041fe40003f04000 */
[----:B------:R-:W-:Y:S01]  /*0240*/  FSETP.GEU.AND P2, PT, R18, 1.175494350822287508e-38, PT ;  /* 0x008000001200780b */ /* 0x000fe20003f4e000 */
[----:B-1----:R-:W0:Y:S01]  /*0250*/  LDC.64 R6, c[0x0][0x240] ;  /* 0x00009000ff067b82 */ /* 0x002e220000000a00 */
[----:B--2---:R-:W-:-:S02]  /*0260*/  FSETP.GT.AND P1, PT, R19, 8.50705917302346158658e+37, PT ;  /* 0x7e8000001300780b */ /* 0x004fc40003f24000 */
[----:B------:R-:W-:-:S07]  /*0270*/  FSETP.GEU.AND P3, PT, R19, 1.175494350822287508e-38, PT ;  /* 0x008000001300780b */ /* 0x000fce0003f6e000 */
[----:B------:R-:W-:-:S04]  /*0280*/  @P0 FMUL R18, R18, 0.25 ;  /* 0x3e80000012120820 */ /* 0x000fc80000400000 */
[----:B------:R-:W-:Y:S01]  /*0290*/  @!P2 FMUL R18, R18, 16777216 ;  /* 0x4b8000001212a820 */ /* 0x000fe20000400000 */
[----:B------:R-:W-:-:S04]  /*02a0*/  @P1 FMUL R19, R19, 0.25 ;  /* 0x3e80000013131820 */ /* 0x000fc80000400000 */
[----:B------:R-:W-:Y:S01]  /*02b0*/  @!P3 FMUL R19, R19, 16777216 ;  /* 0x4b8000001313b820 */ /* 0x000fe20000400000 */
[----:B------:R-:W1:Y:S01]  /*02c0*/  MUFU.RCP R18, R18 ;  /* 0x0000001200127308 */ /* 0x000e620000001000 */
[----:B------:R-:W-:-:S07]  /*02d0*/  FSEL R17, R16, 1, P0 ;  /* 0x3f80000010117808 */ /* 0x000fce0000000000 */
[----:B------:R-:W2:Y:S01]  /*02e0*/  MUFU.RCP R19, R19 ;  /* 0x0000001300137308 */ /* 0x000ea20000001000 */
[----:B------:R-:W-:Y:S01]  /*02f0*/  FSEL R16, R16, 1, P1 ;  /* 0x3f80000010107808 */ /* 0x000fe20000800000 */
[----:B------:R-:W-:Y:S01]  /*0300*/  @!P2 FMUL R17, R17, 16777216 ;  /* 0x4b8000001111a820 */ /* 0x000fe20000400000 */
[----:B----4-:R-:W-:Y:S01]  /*0310*/  FADD R4, R4, R12 ;  /* 0x0000000c04047221 */ /* 0x010fe20000000000 */
[----:B------:R-:W-:Y:S02]  /*0320*/  FADD R5, R5, R13 ;  /* 0x0000000d05057221 */ /* 0x000fe40000000000 */
[----:B------:R-:W-:Y:S01]  /*0330*/  @!P3 FMUL R16, R16, 16777216 ;  /* 0x4b8000001010b820 */ /* 0x000fe20000400000 */
[----:B-1----:R-:W-:Y:S01]  /*0340*/  FMUL R17, R18, R17 ;  /* 0x0000001112117220 */ /* 0x002fe20000400000 */
[----:B-----5:R-:W-:Y:S01]  /*0350*/  FADD R14, -R14, R4 ;  /* 0x000000040e0e7221 */ /* 0x020fe20000000100 */
[----:B------:R-:W-:Y:S01]  /*0360*/  FADD R15, -R15, R5 ;  /* 0x000000050f0f7221 */ /* 0x000fe20000000100 */
[----:B--2---:R-:W-:-:S02]  /*0370*/  FMUL R16, R19, R16 ;  /* 0x0000001013107220 */ /* 0x004fc40000400000 */
[----:B------:R-:W-:Y:S02]  /*0380*/  FMUL R17, R14, R17 ;  /* 0x000000110e117220 */ /* 0x000fe40000400000 */
[----:B------:R-:W-:Y:S02]  /*0390*/  FMUL R16, R15, R16 ;  /* 0x000000100f107220 */ /* 0x000fe40000400000 */
[----:B---3--:R-:W-:Y:S02]  /*03a0*/  FFMA R8, R8, R17, R10 ;  /* 0x0000001108087223 */ /* 0x008fe4000000000a */
[----:B------:R-:W-:-:S03]  /*03b0*/  FFMA R9, R9, R16, R11 ;  /* 0x0000001009097223 */ /* 0x000fc6000000000b */
[----:B------:R-:W-:Y:S02]  /*03c0*/  FSETP.GEU.AND P0, PT, R8, RZ, PT ;  /* 0x000000ff0800720b */ /* 0x000fe40003f0e000 */
[C---:B------:R-:W-:Y:S01]  /*03d0*/  FSETP.GEU.AND P1, PT, R9.reuse, RZ, PT ;  /* 0x000000ff0900720b */ /* 0x040fe20003f2e000 */
[----:B0-----:R-:W-:Y:S01]  /*03e0*/  IMAD.WIDE R6, R0, 0x4, R6 ;  /* 0x0000000400067825 */ /* 0x001fe200078e0206 */
[----:B------:R-:W-:Y:S02]  /*03f0*/  FSEL R8, R8, RZ, P0 ;  /* 0x000000ff08087208 */ /* 0x000fe40000000000 */
[----:B------:R-:W-:Y:S01]  /*0400*/  FSEL R9, R9, RZ, P1 ;  /* 0x000000ff09097208 */ /* 0x000fe20000800000 */
[----:B------:R-:W-:Y:S04]  /*0410*/  STG.E.64 desc[UR4][R2.64], R4 ;  /* 0x0000000402007986 */ /* 0x000fe8000c101b04 */
[----:B------:R-:W-:Y:S01]  /*0420*/  STG.E.64 desc[UR4][R6.64], R8 ;  /* 0x0000000806007986 */ /* 0x000fe2000c101b04 */
[----:B------:R-:W-:Y:S05]  /*0430*/  EXIT ;  /* 0x000000000000794d */ /* 0x000fea0003800000 */
.L_x_0:
[----:B------:R-:W-:-:S00]  /*0440*/  BRA `(.L_x_0) ;  /* 0xfffffffc00fc7947 */ /* 0x000fc0000383ffff */
[----:B------:R-:W-:-:S00]  /*0450*/  NOP ;  /* 0x0000000000007918 */ /* 0x000fc00000000000 */
        /* <DEDUP_REMOVED lines=10> */
.L_x_1:


//--------------------- .nv.global.init           --------------------------
	.section	.nv.global.init,"aw",@progbits
.nv.global.init:
	.type		_$_str,@object
	.size		_$_str,(_$_str_$_2 - _$_str)
_$_str:
        /*0000*/ 	.byte	0x5f, 0x5f, 0x43, 0x55, 0x44, 0x41, 0x5f, 0x46, 0x54, 0x5a, 0x00
	.type		_$_str_$_2,@object
	.size		_$_str_$_2,(.L_1 - _$_str_$_2)
_$_str_$_2:
        /*000b*/ 	.byte	0x5f, 0x5f, 0x43, 0x55, 0x44, 0x41, 0x5f, 0x50, 0x52, 0x45, 0x43, 0x5f, 0x53, 0x51, 0x52, 0x54
        /*001b*/ 	.byte	0x00
.L_1:


//--------------------- .nv.constant0.triton_poi_fused__native_batch_norm_legit_no_training_convolution_relu_38 --------------------------
	.section	.nv.constant0.triton_poi_fused__native_batch_norm_legit_no_training_convolution_relu_38,"a",@progbits
	.sectionflags	@""
	.align	4
.nv.constant0.triton_poi_fused__native_batch_norm_legit_no_training_convolution_relu_38:
	.zero		588
